//
// Generated by NVIDIA NVVM Compiler
//
// Compiler Build ID: CL-36424714
// Cuda compilation tools, release 13.0, V13.0.88
// Based on NVVM 20.0.0
//

.version 9.0
.target sm_100
.address_size 64

	// .globl	resizeKernel

.visible .entry resizeKernel(
	.param .u64 .ptr .align 1 resizeKernel_param_0,
	.param .u64 .ptr .align 1 resizeKernel_param_1,
	.param .u32 resizeKernel_param_2,
	.param .u32 resizeKernel_param_3,
	.param .u32 resizeKernel_param_4,
	.param .u32 resizeKernel_param_5
)
{
	.reg .pred 	%p<4>;
	.reg .b16 	%rs<4>;
	.reg .b32 	%r<23>;
	.reg .b64 	%rd<9>;

	ld.param.u64 	%rd1, [resizeKernel_param_0];
	ld.param.u64 	%rd2, [resizeKernel_param_1];
	ld.param.u32 	%r3, [resizeKernel_param_2];
	ld.param.u32 	%r4, [resizeKernel_param_3];
	ld.param.u32 	%r5, [resizeKernel_param_4];
	ld.param.u32 	%r7, [resizeKernel_param_5];
	mov.u32 	%r8, %ctaid.x;
	mov.u32 	%r9, %ntid.x;
	mov.u32 	%r10, %tid.x;
	mad.lo.s32 	%r1, %r8, %r9, %r10;
	mov.u32 	%r11, %ctaid.y;
	mov.u32 	%r12, %ntid.y;
	mov.u32 	%r13, %tid.y;
	mad.lo.s32 	%r14, %r11, %r12, %r13;
	setp.ge.s32 	%p1, %r1, %r5;
	setp.ge.s32 	%p2, %r14, %r7;
	or.pred  	%p3, %p1, %p2;
	@%p3 bra 	$L__BB0_2;
	cvta.to.global.u64 	%rd3, %rd1;
	cvta.to.global.u64 	%rd4, %rd2;
	mul.lo.s32 	%r15, %r3, %r1;
	div.s32 	%r16, %r15, %r5;
	mul.lo.s32 	%r17, %r4, %r14;
	div.s32 	%r18, %r17, %r7;
	mad.lo.s32 	%r19, %r18, %r3, %r16;
	mul.lo.s32 	%r20, %r19, 3;
	mad.lo.s32 	%r21, %r5, %r14, %r1;
	mul.lo.s32 	%r22, %r21, 3;
	cvt.s64.s32 	%rd5, %r20;
	add.s64 	%rd6, %rd3, %rd5;
	ld.global.u8 	%rs1, [%rd6];
	cvt.s64.s32 	%rd7, %r22;
	add.s64 	%rd8, %rd4, %rd7;
	st.global.u8 	[%rd8], %rs1;
	ld.global.u8 	%rs2, [%rd6+1];
	st.global.u8 	[%rd8+1], %rs2;
	ld.global.u8 	%rs3, [%rd6+2];
	st.global.u8 	[%rd8+2], %rs3;
$L__BB0_2:
	ret;

}


// ===== COMPILED SASS (sm_100) =====

	.target	sm_100

	.elftype	@"ET_EXEC"


//--------------------- .note.nv.tkinfo           --------------------------
	.section	.note.nv.tkinfo,"",@"SHT_NOTE"
	.sectionflags	@"SHF_NOTE_NV_TKINFO"
	.tkinfo
        /*0018*/ 	.word	0x00000002
        /*0030*/ 	.string	""
        /*0030*/ 	.string	"ptxas"
        /*0030*/ 	.string	"Cuda compilation tools, release 13.0, V13.0.88"
        /*0030*/ 	.string	"Build cuda_13.0.r13.0/compiler.36424714_0"
        /*0030*/ 	.string	"-arch sm_100 -m 64 "



//--------------------- .note.nv.cuinfo           --------------------------
	.section	.note.nv.cuinfo,"",@"SHT_NOTE"
	.sectionflags	@"SHF_NOTE_NV_CUINFO"
        /*0018*/ 	.short	0x0002
        /*001a*/ 	.short	0x0064
        /*001c*/ 	.short	0x0082
	.zero		2


//--------------------- .nv.info                  --------------------------
	.section	.nv.info,"",@"SHT_CUDA_INFO"
	.align	4


	//----- nvinfo : EIATTR_REGCOUNT
	.align		4
        /*0000*/ 	.byte	0x04, 0x2f
        /*0002*/ 	.short	(.L_1 - .L_0)
	.align		4
.L_0:
        /*0004*/ 	.word	index@(resizeKernel)
        /*0008*/ 	.word	0x00000012


	//----- nvinfo : EIATTR_FRAME_SIZE
	.align		4
.L_1:
        /*000c*/ 	.byte	0x04, 0x11
        /*000e*/ 	.short	(.L_3 - .L_2)
	.align		4
.L_2:
        /*0010*/ 	.word	index@(resizeKernel)
        /*0014*/ 	.word	0x00000000


	//----- nvinfo : EIATTR_MIN_STACK_SIZE
	.align		4
.L_3:
        /*0018*/ 	.byte	0x04, 0x12
        /*001a*/ 	.short	(.L_5 - .L_4)
	.align		4
.L_4:
        /*001c*/ 	.word	index@(resizeKernel)
        /*0020*/ 	.word	0x00000000
.L_5:


//--------------------- .nv.compat                --------------------------
	.section	.nv.compat,"",@"SHT_CUDA_COMPAT_INFO"
	.align	4
        /*0000*/ 	.byte	0x02, 0x09, 0x00, 0x00, 0x02, 0x02, 0x01, 0x00, 0x02, 0x05, 0x05, 0x00, 0x03, 0x07, 0x01, 0x01
        /*0010*/ 	.byte	0x02, 0x03, 0x00, 0x00, 0x02, 0x06, 0x01, 0x00, 0x04, 0x0b, 0x08, 0x00, 0x09, 0x00, 0x00, 0x00
        /*0020*/ 	.byte	0x00, 0x00, 0x00, 0x00


//--------------------- .nv.info.resizeKernel     --------------------------
	.section	.nv.info.resizeKernel,"",@"SHT_CUDA_INFO"
	.sectionflags	@""
	.align	4


	//----- nvinfo : EIATTR_CUDA_API_VERSION
	.align		4
        /*0000*/ 	.byte	0x04, 0x37
        /*0002*/ 	.short	(.L_7 - .L_6)
.L_6:
        /*0004*/ 	.word	0x00000082


	//----- nvinfo : EIATTR_KPARAM_INFO
	.align		4
.L_7:
        /*0008*/ 	.byte	0x04, 0x17
        /*000a*/ 	.short	(.L_9 - .L_8)
.L_8:
        /*000c*/ 	.word	0x00000000
        /*0010*/ 	.short	0x0005
        /*0012*/ 	.short	0x001c
        /*0014*/ 	.byte	0x00, 0xf0, 0x11, 0x00


	//----- nvinfo : EIATTR_KPARAM_INFO
	.align		4
.L_9:
        /*0018*/ 	.byte	0x04, 0x17
        /*001a*/ 	.short	(.L_11 - .L_10)
.L_10:
        /*001c*/ 	.word	0x00000000
        /*0020*/ 	.short	0x0004
        /*0022*/ 	.short	0x0018
        /*0024*/ 	.byte	0x00, 0xf0, 0x11, 0x00


	//----- nvinfo : EIATTR_KPARAM_INFO
	.align		4
.L_11:
        /*0028*/ 	.byte	0x04, 0x17
        /*002a*/ 	.short	(.L_13 - .L_12)
.L_12:
        /*002c*/ 	.word	0x00000000
        /*0030*/ 	.short	0x0003
        /*0032*/ 	.short	0x0014
        /*0034*/ 	.byte	0x00, 0xf0, 0x11, 0x00


	//----- nvinfo : EIATTR_KPARAM_INFO
	.align		4
.L_13:
        /*0038*/ 	.byte	0x04, 0x17
        /*003a*/ 	.short	(.L_15 - .L_14)
.L_14:
        /*003c*/ 	.word	0x00000000
        /*0040*/ 	.short	0x0002
        /*0042*/ 	.short	0x0010
        /*0044*/ 	.byte	0x00, 0xf0, 0x11, 0x00


	//----- nvinfo : EIATTR_KPARAM_INFO
	.align		4
.L_15:
        /*0048*/ 	.byte	0x04, 0x17
        /*004a*/ 	.short	(.L_17 - .L_16)
.L_16:
        /*004c*/ 	.word	0x00000000
        /*0050*/ 	.short	0x0001
        /*0052*/ 	.short	0x0008
        /*0054*/ 	.byte	0x00, 0xf5, 0x21, 0x00


	//----- nvinfo : EIATTR_KPARAM_INFO
	.align		4
.L_17:
        /*0058*/ 	.byte	0x04, 0x17
        /*005a*/ 	.short	(.L_19 - .L_18)
.L_18:
        /*005c*/ 	.word	0x00000000
        /*0060*/ 	.short	0x0000
        /*0062*/ 	.short	0x0000
        /*0064*/ 	.byte	0x00, 0xf5, 0x21, 0x00


	//----- nvinfo : EIATTR_SPARSE_MMA_MASK
	.align		4
.L_19:
        /*0068*/ 	.byte	0x03, 0x50
        /*006a*/ 	.short	0x0000


	//----- nvinfo : EIATTR_MAXREG_COUNT
	.align		4
        /*006c*/ 	.byte	0x03, 0x1b
        /*006e*/ 	.short	0x00ff


	//----- nvinfo : EIATTR_MERCURY_ISA_VERSION
	.align		4
        /*0070*/ 	.byte	0x03, 0x5f
        /*0072*/ 	.short	0x0101


	//----- nvinfo : EIATTR_VRC_CTA_INIT_COUNT
	.align		4
        /*0074*/ 	.byte	0x02, 0x4a
	.zero		1
	.zero		1


	//----- nvinfo : EIATTR_EXIT_INSTR_OFFSETS
	.align		4
        /*0078*/ 	.byte	0x04, 0x1c
        /*007a*/ 	.short	(.L_21 - .L_20)


	//   ....[0]....
.L_20:
        /*007c*/ 	.word	0x000000c0


	//   ....[1]....
        /*0080*/ 	.word	0x00000510


	//----- nvinfo : EIATTR_CBANK_PARAM_SIZE
	.align		4
.L_21:
        /*0084*/ 	.byte	0x03, 0x19
        /*0086*/ 	.short	0x0020


	//----- nvinfo : EIATTR_PARAM_CBANK
	.align		4
        /*0088*/ 	.byte	0x04, 0x0a
        /*008a*/ 	.short	(.L_23 - .L_22)
	.align		4
.L_22:
        /*008c*/ 	.word	index@(.nv.constant0.resizeKernel)
        /*0090*/ 	.short	0x0380
        /*0092*/ 	.short	0x0020


	//----- nvinfo : EIATTR_SW_WAR
	.align		4
.L_23:
        /*0094*/ 	.byte	0x04, 0x36
        /*0096*/ 	.short	(.L_25 - .L_24)
.L_24:
        /*0098*/ 	.word	0x00000008
.L_25:


//--------------------- .nv.callgraph             --------------------------
	.section	.nv.callgraph,"",@"SHT_CUDA_CALLGRAPH"
	.align	4
	.sectionentsize	8
	.align		4
        /*0000*/ 	.word	0x00000000
	.align		4
        /*0004*/ 	.word	0xffffffff
	.align		4
        /*0008*/ 	.word	0x00000000
	.align		4
        /*000c*/ 	.word	0xfffffffe
	.align		4
        /*0010*/ 	.word	0x00000000
	.align		4
        /*0014*/ 	.word	0xfffffffd
	.align		4
        /*0018*/ 	.word	0x00000000
	.align		4
        /*001c*/ 	.word	0xfffffffc


//--------------------- .text.resizeKernel        --------------------------
	.section	.text.resizeKernel,"ax",@progbits
	.align	128
        .global         resizeKernel
        .type           resizeKernel,@function
        .size           resizeKernel,(.L_x_1 - resizeKernel)
        .other          resizeKernel,@"STO_CUDA_ENTRY STV_DEFAULT"
resizeKernel:
.text.resizeKernel:
[----:B------:R-:W-:Y:S01]  /*0000*/  LDC R1, c[0x0][0x37c] ;  /* 0x0000df00ff017b82 */ /* 0x000fe20000000800 */
[----:B------:R-:W0:Y:S07]  /*0010*/  S2R R7, SR_TID.Y ;  /* 0x0000000000077919 */ /* 0x000e2e0000002200 */
[----:B------:R-:W1:Y:S01]  /*0020*/  LDC R5, c[0x0][0x360] ;  /* 0x0000d800ff057b82 */ /* 0x000e620000000800 */
[----:B------:R-:W1:Y:S07]  /*0030*/  S2R R4, SR_TID.X ;  /* 0x0000000000047919 */ /* 0x000e6e0000002100 */
[----:B------:R-:W0:Y:S08]  /*0040*/  S2UR UR5, SR_CTAID.Y ;  /* 0x00000000000579c3 */ /* 0x000e300000002600 */
[----:B------:R-:W0:Y:S08]  /*0050*/  LDC R0, c[0x0][0x364] ;  /* 0x0000d900ff007b82 */ /* 0x000e300000000800 */
[----:B------:R-:W1:Y:S08]  /*0060*/  S2UR UR4, SR_CTAID.X ;  /* 0x00000000000479c3 */ /* 0x000e700000002500 */
[----:B------:R-:W2:Y:S01]  /*0070*/  LDC.64 R2, c[0x0][0x398] ;  /* 0x0000e600ff027b82 */ /* 0x000ea20000000a00 */
[----:B0-----:R-:W-:-:S02]  /*0080*/  IMAD R0, R0, UR5, R7 ;  /* 0x0000000500007c24 */ /* 0x001fc4000f8e0207 */
[----:B-1----:R-:W-:-:S03]  /*0090*/  IMAD R5, R5, UR4, R4 ;  /* 0x0000000405057c24 */ /* 0x002fc6000f8e0204 */
[----:B--2---:R-:W-:-:S04]  /*00a0*/  ISETP.GE.AND P0, PT, R0, R3, PT ;  /* 0x000000030000720c */ /* 0x004fc80003f06270 */
[----:B------:R-:W-:-:S13]  /*00b0*/  ISETP.GE.OR P0, PT, R5, R2, P0 ;  /* 0x000000020500720c */ /* 0x000fda0000706670 */
[----:B------:R-:W-:Y:S05]  /*00c0*/  @P0 EXIT ;  /* 0x000000000000094d */ /* 0x000fea0003800000 */
[----:B------:R-:W-:Y:S01]  /*00d0*/  IABS R4, R3 ;  /* 0x0000000300047213 */ /* 0x000fe20000000000 */
[----:B------:R-:W0:Y:S01]  /*00e0*/  LDCU UR5, c[0x0][0x394] ;  /* 0x00007280ff0577ac */ /* 0x000e220008000800 */
[----:B------:R-:W-:Y:S02]  /*00f0*/  IABS R6, R2 ;  /* 0x0000000200067213 */ /* 0x000fe40000000000 */
[----:B------:R-:W1:Y:S01]  /*0100*/  I2F.RP R12, R4 ;  /* 0x00000004000c7306 */ /* 0x000e620000209400 */
[----:B------:R-:W2:Y:S01]  /*0110*/  LDCU UR4, c[0x0][0x390] ;  /* 0x00007200ff0477ac */ /* 0x000ea20008000800 */
[----:B------:R-:W3:Y:S06]  /*0120*/  LDCU.128 UR8, c[0x0][0x380] ;  /* 0x00007000ff0877ac */ /* 0x000eec0008000c00 */
[----:B------:R-:W4:Y:S08]  /*0130*/  I2F.RP R7, R6 ;  /* 0x0000000600077306 */ /* 0x000f300000209400 */
[----:B-1----:R-:W1:Y:S08]  /*0140*/  MUFU.RCP R12, R12 ;  /* 0x0000000c000c7308 */ /* 0x002e700000001000 */
[----:B----4-:R-:W4:Y:S01]  /*0150*/  MUFU.RCP R7, R7 ;  /* 0x0000000700077308 */ /* 0x010f220000001000 */
[----:B-1----:R-:W-:-:S02]  /*0160*/  VIADD R10, R12, 0xffffffe ;  /* 0x0ffffffe0c0a7836 */ /* 0x002fc40000000000 */
[----:B0-----:R-:W-:-:S05]  /*0170*/  IMAD R12, R0, UR5, RZ ;  /* 0x00000005000c7c24 */ /* 0x001fca000f8e02ff */
[----:B------:R0:W1:Y:S01]  /*0180*/  F2I.FTZ.U32.TRUNC.NTZ R11, R10 ;  /* 0x0000000a000b7305 */ /* 0x000062000021f000 */
[----:B------:R-:W-:Y:S01]  /*0190*/  IABS R14, R12 ;  /* 0x0000000c000e7213 */ /* 0x000fe20000000000 */
[----:B----4-:R-:W-:Y:S01]  /*01a0*/  VIADD R8, R7, 0xffffffe ;  /* 0x0ffffffe07087836 */ /* 0x010fe20000000000 */
[----:B------:R-:W-:Y:S01]  /*01b0*/  LOP3.LUT R12, R12, R3, RZ, 0x3c, !PT ;  /* 0x000000030c0c7212 */ /* 0x000fe200078e3cff */
[----:B--2---:R-:W-:-:S04]  /*01c0*/  IMAD R7, R5, UR4, RZ ;  /* 0x0000000405077c24 */ /* 0x004fc8000f8e02ff */
[----:B------:R2:W4:Y:S01]  /*01d0*/  F2I.FTZ.U32.TRUNC.NTZ R9, R8 ;  /* 0x0000000800097305 */ /* 0x000522000021f000 */
[----:B0-----:R-:W-:Y:S01]  /*01e0*/  IMAD.MOV.U32 R10, RZ, RZ, RZ ;  /* 0x000000ffff0a7224 */ /* 0x001fe200078e00ff */
[----:B------:R-:W-:Y:S02]  /*01f0*/  ISETP.GE.AND P2, PT, R12, RZ, PT ;  /* 0x000000ff0c00720c */ /* 0x000fe40003f46270 */
[----:B-1----:R-:W-:Y:S01]  /*0200*/  IADD3 R13, PT, PT, RZ, -R11, RZ ;  /* 0x8000000bff0d7210 */ /* 0x002fe20007ffe0ff */
[----:B--2---:R-:W-:-:S04]  /*0210*/  HFMA2 R8, -RZ, RZ, 0, 0 ;  /* 0x00000000ff087431 */ /* 0x004fc800000001ff */
[----:B------:R-:W-:Y:S02]  /*0220*/  IMAD R13, R13, R4, RZ ;  /* 0x000000040d0d7224 */ /* 0x000fe400078e02ff */
[----:B----4-:R-:W-:Y:S02]  /*0230*/  IMAD.MOV R15, RZ, RZ, -R9 ;  /* 0x000000ffff0f7224 */ /* 0x010fe400078e0a09 */
[----:B------:R-:W-:Y:S01]  /*0240*/  IMAD.HI.U32 R10, R11, R13, R10 ;  /* 0x0000000d0b0a7227 */ /* 0x000fe200078e000a */
[----:B------:R-:W-:Y:S02]  /*0250*/  IABS R13, R7 ;  /* 0x00000007000d7213 */ /* 0x000fe40000000000 */
[----:B------:R-:W-:Y:S01]  /*0260*/  LOP3.LUT R7, R7, R2, RZ, 0x3c, !PT ;  /* 0x0000000207077212 */ /* 0x000fe200078e3cff */
[----:B------:R-:W-:-:S03]  /*0270*/  IMAD R11, R15, R6, RZ ;  /* 0x000000060f0b7224 */ /* 0x000fc600078e02ff */
[----:B------:R-:W-:Y:S01]  /*0280*/  ISETP.GE.AND P3, PT, R7, RZ, PT ;  /* 0x000000ff0700720c */ /* 0x000fe20003f66270 */
[----:B------:R-:W-:-:S04]  /*0290*/  IMAD.HI.U32 R8, R9, R11, R8 ;  /* 0x0000000b09087227 */ /* 0x000fc800078e0008 */
[----:B------:R-:W-:Y:S02]  /*02a0*/  IMAD.MOV.U32 R11, RZ, RZ, R14 ;  /* 0x000000ffff0b7224 */ /* 0x000fe400078e000e */
[----:B------:R-:W-:Y:S02]  /*02b0*/  IMAD.MOV.U32 R9, RZ, RZ, R13 ;  /* 0x000000ffff097224 */ /* 0x000fe400078e000d */
[----:B------:R-:W-:-:S04]  /*02c0*/  IMAD.HI.U32 R10, R10, R11, RZ ;  /* 0x0000000b0a0a7227 */ /* 0x000fc800078e00ff */
[----:B------:R-:W-:Y:S01]  /*02d0*/  IMAD.HI.U32 R8, R8, R9, RZ ;  /* 0x0000000908087227 */ /* 0x000fe200078e00ff */
[----:B------:R-:W-:-:S03]  /*02e0*/  IADD3 R14, PT, PT, -R10, RZ, RZ ;  /* 0x000000ff0a0e7210 */ /* 0x000fc60007ffe1ff */
[----:B------:R-:W-:Y:S02]  /*02f0*/  IMAD.MOV R13, RZ, RZ, -R8 ;  /* 0x000000ffff0d7224 */ /* 0x000fe400078e0a08 */
[----:B------:R-:W-:Y:S02]  /*0300*/  IMAD R11, R4, R14, R11 ;  /* 0x0000000e040b7224 */ /* 0x000fe400078e020b */
[----:B------:R-:W-:-:S03]  /*0310*/  IMAD R9, R6, R13, R9 ;  /* 0x0000000d06097224 */ /* 0x000fc600078e0209 */
[----:B------:R-:W-:Y:S02]  /*0320*/  ISETP.GT.U32.AND P5, PT, R4, R11, PT ;  /* 0x0000000b0400720c */ /* 0x000fe40003fa4070 */
[----:B------:R-:W-:-:S11]  /*0330*/  ISETP.GT.U32.AND P4, PT, R6, R9, PT ;  /* 0x000000090600720c */ /* 0x000fd60003f84070 */
[----:B------:R-:W-:Y:S02]  /*0340*/  @!P5 IMAD.IADD R11, R11, 0x1, -R4 ;  /* 0x000000010b0bd824 */ /* 0x000fe400078e0a04 */
[----:B------:R-:W-:Y:S01]  /*0350*/  @!P4 IADD3 R9, PT, PT, R9, -R6, RZ ;  /* 0x800000060909c210 */ /* 0x000fe20007ffe0ff */
[----:B------:R-:W-:Y:S01]  /*0360*/  @!P5 VIADD R10, R10, 0x1 ;  /* 0x000000010a0ad836 */ /* 0x000fe20000000000 */
[----:B------:R-:W-:Y:S02]  /*0370*/  @!P4 IADD3 R8, PT, PT, R8, 0x1, RZ ;  /* 0x000000010808c810 */ /* 0x000fe40007ffe0ff */
[----:B------:R-:W-:Y:S02]  /*0380*/  ISETP.GE.U32.AND P0, PT, R11, R4, PT ;  /* 0x000000040b00720c */ /* 0x000fe40003f06070 */
[----:B------:R-:W-:Y:S02]  /*0390*/  ISETP.GE.U32.AND P1, PT, R9, R6, PT ;  /* 0x000000060900720c */ /* 0x000fe40003f26070 */
[----:B------:R-:W-:-:S02]  /*03a0*/  ISETP.NE.AND P5, PT, R3, RZ, PT ;  /* 0x000000ff0300720c */ /* 0x000fc40003fa5270 */
[----:B------:R-:W-:-:S07]  /*03b0*/  ISETP.NE.AND P4, PT, R2, RZ, PT ;  /* 0x000000ff0200720c */ /* 0x000fce0003f85270 */
[----:B------:R-:W-:Y:S02]  /*03c0*/  @P0 VIADD R10, R10, 0x1 ;  /* 0x000000010a0a0836 */ /* 0x000fe40000000000 */
[----:B------:R-:W-:Y:S02]  /*03d0*/  @P1 IADD3 R8, PT, PT, R8, 0x1, RZ ;  /* 0x0000000108081810 */ /* 0x000fe40007ffe0ff */
[----:B------:R-:W-:Y:S01]  /*03e0*/  @!P2 IMAD.MOV R10, RZ, RZ, -R10 ;  /* 0x000000ffff0aa224 */ /* 0x000fe200078e0a0a */
[----:B------:R-:W-:Y:S02]  /*03f0*/  @!P5 LOP3.LUT R10, RZ, R3, RZ, 0x33, !PT ;  /* 0x00000003ff0ad212 */ /* 0x000fe400078e33ff */
[----:B------:R-:W-:Y:S02]  /*0400*/  @!P3 IADD3 R8, PT, PT, -R8, RZ, RZ ;  /* 0x000000ff0808b210 */ /* 0x000fe40007ffe1ff */
[----:B------:R-:W-:-:S05]  /*0410*/  @!P4 LOP3.LUT R8, RZ, R2, RZ, 0x33, !PT ;  /* 0x00000002ff08c212 */ /* 0x000fca00078e33ff */
[----:B------:R-:W-:Y:S01]  /*0420*/  IMAD R10, R10, UR4, R8 ;  /* 0x000000040a0a7c24 */ /* 0x000fe2000f8e0208 */
[----:B------:R-:W0:Y:S03]  /*0430*/  LDCU.64 UR4, c[0x0][0x358] ;  /* 0x00006b00ff0477ac */ /* 0x000e260008000a00 */
[----:B------:R-:W-:-:S05]  /*0440*/  IMAD R10, R10, 0x3, RZ ;  /* 0x000000030a0a7824 */ /* 0x000fca00078e02ff */
[----:B---3--:R-:W-:-:S04]  /*0450*/  IADD3 R6, P0, PT, R10, UR8, RZ ;  /* 0x000000080a067c10 */ /* 0x008fc8000ff1e0ff */
[----:B------:R-:W-:-:S05]  /*0460*/  LEA.HI.X.SX32 R7, R10, UR9, 0x1, P0 ;  /* 0x000000090a077c11 */ /* 0x000fca00080f0eff */
[----:B0-----:R-:W2:Y:S01]  /*0470*/  LDG.E.U8 R9, desc[UR4][R6.64] ;  /* 0x0000000406097981 */ /* 0x001ea2000c1e1100 */
[----:B------:R-:W-:-:S04]  /*0480*/  IMAD R0, R0, R2, R5 ;  /* 0x0000000200007224 */ /* 0x000fc800078e0205 */
[----:B------:R-:W-:-:S05]  /*0490*/  IMAD R0, R0, 0x3, RZ ;  /* 0x0000000300007824 */ /* 0x000fca00078e02ff */
[----:B------:R-:W-:-:S04]  /*04a0*/  IADD3 R2, P0, PT, R0, UR10, RZ ;  /* 0x0000000a00027c10 */ /* 0x000fc8000ff1e0ff */
[----:B------:R-:W-:-:S05]  /*04b0*/  LEA.HI.X.SX32 R3, R0, UR11, 0x1, P0 ;  /* 0x0000000b00037c11 */ /* 0x000fca00080f0eff */
[----:B--2---:R-:W-:Y:S04]  /*04c0*/  STG.E.U8 desc[UR4][R2.64], R9 ;  /* 0x0000000902007986 */ /* 0x004fe8000c101104 */
[----:B------:R-:W2:Y:S04]  /*04d0*/  LDG.E.U8 R5, desc[UR4][R6.64+0x1] ;  /* 0x0000010406057981 */ /* 0x000ea8000c1e1100 */
[----:B--2---:R-:W-:Y:S04]  /*04e0*/  STG.E.U8 desc[UR4][R2.64+0x1], R5 ;  /* 0x0000010502007986 */ /* 0x004fe8000c101104 */
[----:B------:R-:W2:Y:S04]  /*04f0*/  LDG.E.U8 R11, desc[UR4][R6.64+0x2] ;  /* 0x00000204060b7981 */ /* 0x000ea8000c1e1100 */
[----:B--2---:R-:W-:Y:S01]  /*0500*/  STG.E.U8 desc[UR4][R2.64+0x2], R11 ;  /* 0x0000020b02007986 */ /* 0x004fe2000c101104 */
[----:B------:R-:W-:Y:S05]  /*0510*/  EXIT ;  /* 0x000000000000794d */ /* 0x000fea0003800000 */
.L_x_0:
[----:B------:R-:W-:-:S00]  /*0520*/  BRA `(.L_x_0) ;  /* 0xfffffffc00fc7947 */ /* 0x000fc0000383ffff */
[----:B------:R-:W-:-:S00]  /*0530*/  NOP ;  /* 0x0000000000007918 */ /* 0x000fc00000000000 */
        /* <DEDUP_REMOVED lines=12> */
.L_x_1:


//--------------------- .nv.shared.reserved.0     --------------------------
	.section	.nv.shared.reserved.0,"aw",@nobits
	.weak		__nv_reservedSMEM_offset_0_alias
	.size		__nv_reservedSMEM_offset_0_alias, 0, 64
	.other		__nv_reservedSMEM_offset_0_alias,@"STO_CUDA_RESERVED_SHARED STV_DEFAULT"
__nv_reservedSMEM_offset_0_alias:
	.zero		0
	.zero		64


//--------------------- .nv.constant0.resizeKernel --------------------------
	.section	.nv.constant0.resizeKernel,"a",@progbits
	.sectionflags	@""
	.align	4
.nv.constant0.resizeKernel:
	.zero		928


//--------------------- SYMBOLS --------------------------

	.type		.nv.reservedSmem.offset0,@object
	.size		.nv.reservedSmem.offset0,0x4
